//
// Generated by NVIDIA NVVM Compiler
//
// Compiler Build ID: CL-36424714
// Cuda compilation tools, release 13.0, V13.0.88
// Based on NVVM 20.0.0
//

.version 9.0
.target sm_100
.address_size 64

	// .globl	_Z6myhostPi
.extern .func  (.param .b32 func_retval0) vprintf
(
	.param .b64 vprintf_param_0,
	.param .b64 vprintf_param_1
)
;
.global .align 1 .b8 $str[17] = {98, 32, 104, 97, 115, 32, 118, 97, 108, 117, 101, 32, 37, 100, 32, 10};

.visible .entry _Z6myhostPi(
	.param .u64 .ptr .align 1 _Z6myhostPi_param_0
)
{
	.local .align 8 .b8 	__local_depot0[8];
	.reg .b64 	%SP;
	.reg .b64 	%SPL;
	.reg .b32 	%r<4>;
	.reg .b64 	%rd<7>;

	mov.u64 	%SPL, __local_depot0;
	cvta.local.u64 	%SP, %SPL;
	ld.param.u64 	%rd1, [_Z6myhostPi_param_0];
	cvta.to.global.u64 	%rd2, %rd1;
	add.u64 	%rd3, %SP, 0;
	add.u64 	%rd4, %SPL, 0;
	ld.global.u32 	%r1, [%rd2+4];
	st.local.u32 	[%rd4], %r1;
	mov.u64 	%rd5, $str;
	cvta.global.u64 	%rd6, %rd5;
	{ // callseq 0, 0
	.param .b64 param0;
	st.param.b64 	[param0], %rd6;
	.param .b64 param1;
	st.param.b64 	[param1], %rd3;
	.param .b32 retval0;
	call.uni (retval0), 
	vprintf, 
	(
	param0, 
	param1
	);
	ld.param.b32 	%r2, [retval0];
	} // callseq 0
	ret;

}


// ===== COMPILED SASS (sm_100) =====

	.target	sm_100

	.elftype	@"ET_EXEC"


//--------------------- .note.nv.tkinfo           --------------------------
	.section	.note.nv.tkinfo,"",@"SHT_NOTE"
	.sectionflags	@"SHF_NOTE_NV_TKINFO"
	.tkinfo
        /*0018*/ 	.word	0x00000002
        /*0030*/ 	.string	""
        /*0030*/ 	.string	"ptxas"
        /*0030*/ 	.string	"Cuda compilation tools, release 13.0, V13.0.88"
        /*0030*/ 	.string	"Build cuda_13.0.r13.0/compiler.36424714_0"
        /*0030*/ 	.string	"-arch sm_100 -m 64 "



//--------------------- .note.nv.cuinfo           --------------------------
	.section	.note.nv.cuinfo,"",@"SHT_NOTE"
	.sectionflags	@"SHF_NOTE_NV_CUINFO"
        /*0018*/ 	.short	0x0002
        /*001a*/ 	.short	0x0064
        /*001c*/ 	.short	0x0082
	.zero		2


//--------------------- .nv.info                  --------------------------
	.section	.nv.info,"",@"SHT_CUDA_INFO"
	.align	4


	//----- nvinfo : EIATTR_REGCOUNT
	.align		4
        /*0000*/ 	.byte	0x04, 0x2f
        /*0002*/ 	.short	(.L_2 - .L_1)
	.align		4
.L_1:
        /*0004*/ 	.word	index@(_Z6myhostPi)
        /*0008*/ 	.word	0x00000018


	//----- nvinfo : EIATTR_FRAME_SIZE
	.align		4
.L_2:
        /*000c*/ 	.byte	0x04, 0x11
        /*000e*/ 	.short	(.L_4 - .L_3)
	.align		4
.L_3:
        /*0010*/ 	.word	index@(_Z6myhostPi)
        /*0014*/ 	.word	0x00000008


	//----- nvinfo : EIATTR_MIN_STACK_SIZE
	.align		4
.L_4:
        /*0018*/ 	.byte	0x04, 0x12
        /*001a*/ 	.short	(.L_6 - .L_5)
	.align		4
.L_5:
        /*001c*/ 	.word	index@(_Z6myhostPi)
        /*0020*/ 	.word	0x00000008
.L_6:


//--------------------- .nv.compat                --------------------------
	.section	.nv.compat,"",@"SHT_CUDA_COMPAT_INFO"
	.align	4
        /*0000*/ 	.byte	0x02, 0x09, 0x00, 0x00, 0x02, 0x02, 0x01, 0x00, 0x02, 0x05, 0x05, 0x00, 0x03, 0x07, 0x01, 0x01
        /*0010*/ 	.byte	0x02, 0x03, 0x00, 0x00, 0x02, 0x06, 0x01, 0x00, 0x04, 0x0b, 0x08, 0x00, 0x09, 0x00, 0x00, 0x00
        /*0020*/ 	.byte	0x00, 0x00, 0x00, 0x00


//--------------------- .nv.info._Z6myhostPi      --------------------------
	.section	.nv.info._Z6myhostPi,"",@"SHT_CUDA_INFO"
	.sectionflags	@""
	.align	4


	//----- nvinfo : EIATTR_CUDA_API_VERSION
	.align		4
        /*0000*/ 	.byte	0x04, 0x37
        /*0002*/ 	.short	(.L_8 - .L_7)
.L_7:
        /*0004*/ 	.word	0x00000082


	//----- nvinfo : EIATTR_KPARAM_INFO
	.align		4
.L_8:
        /*0008*/ 	.byte	0x04, 0x17
        /*000a*/ 	.short	(.L_10 - .L_9)
.L_9:
        /*000c*/ 	.word	0x00000000
        /*0010*/ 	.short	0x0000
        /*0012*/ 	.short	0x0000
        /*0014*/ 	.byte	0x00, 0xf5, 0x21, 0x00


	//----- nvinfo : EIATTR_SPARSE_MMA_MASK
	.align		4
.L_10:
        /*0018*/ 	.byte	0x03, 0x50
        /*001a*/ 	.short	0x0000


	//----- nvinfo : EIATTR_MAXREG_COUNT
	.align		4
        /*001c*/ 	.byte	0x03, 0x1b
        /*001e*/ 	.short	0x00ff


	//----- nvinfo : EIATTR_EXTERNS
	.align		4
        /*0020*/ 	.byte	0x04, 0x0f
        /*0022*/ 	.short	(.L_12 - .L_11)


	//   ....[0]....
	.align		4
.L_11:
        /*0024*/ 	.word	index@(vprintf)


	//----- nvinfo : EIATTR_MERCURY_ISA_VERSION
	.align		4
.L_12:
        /*0028*/ 	.byte	0x03, 0x5f
        /*002a*/ 	.short	0x0101


	//----- nvinfo : EIATTR_VRC_CTA_INIT_COUNT
	.align		4
        /*002c*/ 	.byte	0x02, 0x4a
	.zero		1
	.zero		1


	//----- nvinfo : EIATTR_SYSCALL_OFFSETS
	.align		4
        /*0030*/ 	.byte	0x04, 0x46
        /*0032*/ 	.short	(.L_14 - .L_13)


	//   ....[0]....
.L_13:
        /*0034*/ 	.word	0x00000100


	//----- nvinfo : EIATTR_EXIT_INSTR_OFFSETS
	.align		4
.L_14:
        /*0038*/ 	.byte	0x04, 0x1c
        /*003a*/ 	.short	(.L_16 - .L_15)


	//   ....[0]....
.L_15:
        /*003c*/ 	.word	0x00000110


	//----- nvinfo : EIATTR_CBANK_PARAM_SIZE
	.align		4
.L_16:
        /*0040*/ 	.byte	0x03, 0x19
        /*0042*/ 	.short	0x0008


	//----- nvinfo : EIATTR_PARAM_CBANK
	.align		4
        /*0044*/ 	.byte	0x04, 0x0a
        /*0046*/ 	.short	(.L_18 - .L_17)
	.align		4
.L_17:
        /*0048*/ 	.word	index@(.nv.constant0._Z6myhostPi)
        /*004c*/ 	.short	0x0380
        /*004e*/ 	.short	0x0008


	//----- nvinfo : EIATTR_SW_WAR
	.align		4
.L_18:
        /*0050*/ 	.byte	0x04, 0x36
        /*0052*/ 	.short	(.L_20 - .L_19)
.L_19:
        /*0054*/ 	.word	0x00000008
.L_20:


//--------------------- .nv.callgraph             --------------------------
	.section	.nv.callgraph,"",@"SHT_CUDA_CALLGRAPH"
	.align	4
	.sectionentsize	8
	.align		4
        /*0000*/ 	.word	0x00000000
	.align		4
        /*0004*/ 	.word	0xffffffff
	.align		4
        /*0008*/ 	.word	index@(_Z6myhostPi)
	.align		4
        /*000c*/ 	.word	index@(vprintf)
	.align		4
        /*0010*/ 	.word	0x00000000
	.align		4
        /*0014*/ 	.word	0xfffffffe
	.align		4
        /*0018*/ 	.word	0x00000000
	.align		4
        /*001c*/ 	.word	0xfffffffd
	.align		4
        /*0020*/ 	.word	0x00000000
	.align		4
        /*0024*/ 	.word	0xfffffffc


//--------------------- .nv.constant4             --------------------------
	.section	.nv.constant4,"a",@progbits
	.align	8
	.align		8
.nv.constant4:
        /*0000*/ 	.dword	vprintf
	.align		8
        /*0008*/ 	.dword	$str


//--------------------- .text._Z6myhostPi         --------------------------
	.section	.text._Z6myhostPi,"ax",@progbits
	.align	128
        .global         _Z6myhostPi
        .type           _Z6myhostPi,@function
        .size           _Z6myhostPi,(.L_x_2 - _Z6myhostPi)
        .other          _Z6myhostPi,@"STO_CUDA_ENTRY STV_DEFAULT"
_Z6myhostPi:
.text._Z6myhostPi:
[----:B------:R-:W0:Y:S08]  /*0000*/  LDC R1, c[0x0][0x37c] ;  /* 0x0000df00ff017b82 */ /* 0x000e300000000800 */
[----:B------:R-:W1:Y:S01]  /*0010*/  LDC.64 R8, c[0x0][0x380] ;  /* 0x0000e000ff087b82 */ /* 0x000e620000000a00 */
[----:B------:R-:W1:Y:S01]  /*0020*/  LDCU.64 UR4, c[0x0][0x358] ;  /* 0x00006b00ff0477ac */ /* 0x000e620008000a00 */
[----:B0-----:R-:W-:Y:S01]  /*0030*/  VIADD R1, R1, 0xfffffff8 ;  /* 0xfffffff801017836 */ /* 0x001fe20000000000 */
[----:B------:R-:W0:Y:S01]  /*0040*/  LDCU.64 UR6, c[0x4][0x8] ;  /* 0x01000100ff0677ac */ /* 0x000e220008000a00 */
[----:B-1----:R-:W2:Y:S01]  /*0050*/  LDG.E R0, desc[UR4][R8.64+0x4] ;  /* 0x0000040408007981 */ /* 0x002ea2000c1e1900 */
[----:B------:R-:W-:Y:S01]  /*0060*/  MOV R2, 0x0 ;  /* 0x0000000000027802 */ /* 0x000fe20000000f00 */
[----:B------:R-:W1:Y:S01]  /*0070*/  LDCU UR4, c[0x0][0x2f8] ;  /* 0x00005f00ff0477ac */ /* 0x000e620008000800 */
[----:B0-----:R-:W-:Y:S01]  /*0080*/  IMAD.U32 R4, RZ, RZ, UR6 ;  /* 0x00000006ff047e24 */ /* 0x001fe2000f8e00ff */
[----:B------:R-:W-:Y:S01]  /*0090*/  MOV R5, UR7 ;  /* 0x0000000700057c02 */ /* 0x000fe20008000f00 */
[----:B------:R-:W0:Y:S02]  /*00a0*/  LDCU UR5, c[0x0][0x2fc] ;  /* 0x00005f80ff0577ac */ /* 0x000e240008000800 */
[----:B------:R-:W3:Y:S01]  /*00b0*/  LDC.64 R2, c[0x4][R2] ;  /* 0x0100000002027b82 */ /* 0x000ee20000000a00 */
[----:B-1----:R-:W-:-:S05]  /*00c0*/  IADD3 R6, P0, PT, R1, UR4, RZ ;  /* 0x0000000401067c10 */ /* 0x002fca000ff1e0ff */
[----:B0-----:R-:W-:Y:S01]  /*00d0*/  IMAD.X R7, RZ, RZ, UR5, P0 ;  /* 0x00000005ff077e24 */ /* 0x001fe200080e06ff */
[----:B--23--:R0:W-:Y:S07]  /*00e0*/  STL [R1], R0 ;  /* 0x0000000001007387 */ /* 0x00c1ee0000100800 */
[----:B------:R-:W-:-:S07]  /*00f0*/  LEPC R20, `(.L_x_0) ;  /* 0x000000001014794e */ /* 0x000fce0000000000 */
[----:B0-----:R-:W-:Y:S05]  /*0100*/  CALL.ABS.NOINC R2 ;  /* 0x0000000002007343 */ /* 0x001fea0003c00000 */
.L_x_0:
[----:B------:R-:W-:Y:S05]  /*0110*/  EXIT ;  /* 0x000000000000794d */ /* 0x000fea0003800000 */
.L_x_1:
[----:B------:R-:W-:-:S00]  /*0120*/  BRA `(.L_x_1) ;  /* 0xfffffffc00fc7947 */ /* 0x000fc0000383ffff */
[----:B------:R-:W-:-:S00]  /*0130*/  NOP ;  /* 0x0000000000007918 */ /* 0x000fc00000000000 */
        /* <DEDUP_REMOVED lines=12> */
.L_x_2:


//--------------------- .nv.global.init           --------------------------
	.section	.nv.global.init,"aw",@progbits
.nv.global.init:
	.type		$str,@object
	.size		$str,(.L_0 - $str)
$str:
        /*0000*/ 	.byte	0x62, 0x20, 0x68, 0x61, 0x73, 0x20, 0x76, 0x61, 0x6c, 0x75, 0x65, 0x20, 0x25, 0x64, 0x20, 0x0a
        /*0010*/ 	.byte	0x00
.L_0:


//--------------------- .nv.shared.reserved.0     --------------------------
	.section	.nv.shared.reserved.0,"aw",@nobits
	.weak		__nv_reservedSMEM_offset_0_alias
	.size		__nv_reservedSMEM_offset_0_alias, 0, 64
	.other		__nv_reservedSMEM_offset_0_alias,@"STO_CUDA_RESERVED_SHARED STV_DEFAULT"
__nv_reservedSMEM_offset_0_alias:
	.zero		0
	.zero		64


//--------------------- .nv.constant0._Z6myhostPi --------------------------
	.section	.nv.constant0._Z6myhostPi,"a",@progbits
	.sectionflags	@""
	.align	4
.nv.constant0._Z6myhostPi:
	.zero		904


//--------------------- SYMBOLS --------------------------

	.type		.nv.reservedSmem.offset0,@object
	.size		.nv.reservedSmem.offset0,0x4
	.type		vprintf,@function
